//
// Generated by NVIDIA NVVM Compiler
//
// Compiler Build ID: CL-36424714
// Cuda compilation tools, release 13.0, V13.0.88
// Based on NVVM 20.0.0
//

.version 9.0
.target sm_100
.address_size 64

	// .globl	_Z10GemmKerneliiifPKfiS0_ifPfi

.visible .entry _Z10GemmKerneliiifPKfiS0_ifPfi(
	.param .u32 _Z10GemmKerneliiifPKfiS0_ifPfi_param_0,
	.param .u32 _Z10GemmKerneliiifPKfiS0_ifPfi_param_1,
	.param .u32 _Z10GemmKerneliiifPKfiS0_ifPfi_param_2,
	.param .f32 _Z10GemmKerneliiifPKfiS0_ifPfi_param_3,
	.param .u64 .ptr .align 1 _Z10GemmKerneliiifPKfiS0_ifPfi_param_4,
	.param .u32 _Z10GemmKerneliiifPKfiS0_ifPfi_param_5,
	.param .u64 .ptr .align 1 _Z10GemmKerneliiifPKfiS0_ifPfi_param_6,
	.param .u32 _Z10GemmKerneliiifPKfiS0_ifPfi_param_7,
	.param .f32 _Z10GemmKerneliiifPKfiS0_ifPfi_param_8,
	.param .u64 .ptr .align 1 _Z10GemmKerneliiifPKfiS0_ifPfi_param_9,
	.param .u32 _Z10GemmKerneliiifPKfiS0_ifPfi_param_10
)
{
	.reg .pred 	%p<11>;
	.reg .b32 	%r<118>;
	.reg .b32 	%f<92>;
	.reg .b64 	%rd<71>;

	ld.param.u32 	%r61, [_Z10GemmKerneliiifPKfiS0_ifPfi_param_2];
	ld.param.f32 	%f15, [_Z10GemmKerneliiifPKfiS0_ifPfi_param_3];
	ld.param.u64 	%rd4, [_Z10GemmKerneliiifPKfiS0_ifPfi_param_4];
	ld.param.u32 	%r58, [_Z10GemmKerneliiifPKfiS0_ifPfi_param_5];
	ld.param.u64 	%rd5, [_Z10GemmKerneliiifPKfiS0_ifPfi_param_6];
	ld.param.u32 	%r59, [_Z10GemmKerneliiifPKfiS0_ifPfi_param_7];
	ld.param.f32 	%f17, [_Z10GemmKerneliiifPKfiS0_ifPfi_param_8];
	ld.param.u64 	%rd6, [_Z10GemmKerneliiifPKfiS0_ifPfi_param_9];
	ld.param.u32 	%r60, [_Z10GemmKerneliiifPKfiS0_ifPfi_param_10];
	cvta.to.global.u64 	%rd1, %rd5;
	cvta.to.global.u64 	%rd2, %rd4;
	cvta.to.global.u64 	%rd3, %rd6;
	mov.u32 	%r1, %ctaid.y;
	mov.u32 	%r62, %ntid.y;
	mov.u32 	%r2, %tid.y;
	mad.lo.s32 	%r63, %r1, %r62, %r2;
	mov.u32 	%r3, %ntid.x;
	mov.u32 	%r64, %nctaid.x;
	mul.lo.s32 	%r65, %r3, %r64;
	mov.u32 	%r4, %ctaid.x;
	mov.u32 	%r5, %tid.x;
	mad.lo.s32 	%r6, %r4, %r3, %r5;
	mad.lo.s32 	%r66, %r65, %r63, %r6;
	mul.wide.s32 	%rd7, %r66, 4;
	add.s64 	%rd8, %rd3, %rd7;
	ld.global.f32 	%f18, [%rd8];
	mul.f32 	%f19, %f17, %f18;
	st.global.f32 	[%rd8], %f19;
	div.s32 	%r7, %r61, %r3;
	setp.lt.s32 	%p1, %r7, 1;
	mov.f32 	%f90, 0f00000000;
	@%p1 bra 	$L__BB0_14;
	mad.lo.s32 	%r68, %r1, %r3, %r2;
	mul.lo.s32 	%r8, %r58, %r68;
	and.b32  	%r9, %r3, 7;
	and.b32  	%r10, %r3, 3;
	and.b32  	%r11, %r3, 2040;
	and.b32  	%r69, %r3, -8;
	neg.s32 	%r12, %r69;
	add.s32 	%r13, %r5, %r59;
	shl.b32 	%r14, %r59, 3;
	shl.b32 	%r70, %r59, 1;
	add.s32 	%r15, %r5, %r70;
	mad.lo.s32 	%r16, %r59, 3, %r5;
	shl.b32 	%r71, %r59, 2;
	add.s32 	%r17, %r5, %r71;
	mad.lo.s32 	%r18, %r59, 5, %r5;
	mad.lo.s32 	%r19, %r59, 6, %r5;
	mad.lo.s32 	%r20, %r59, 7, %r5;
	mov.f32 	%f90, 0f00000000;
	mov.b32 	%r104, 0;
$L__BB0_2:
	setp.lt.u32 	%p2, %r3, 8;
	mul.lo.s32 	%r22, %r104, %r3;
	mov.b32 	%r116, 0;
	@%p2 bra 	$L__BB0_5;
	mad.lo.s32 	%r73, %r59, %r104, %r4;
	mul.lo.s32 	%r74, %r3, %r73;
	add.s32 	%r113, %r13, %r74;
	add.s32 	%r112, %r15, %r74;
	add.s32 	%r111, %r16, %r74;
	add.s32 	%r110, %r17, %r74;
	add.s32 	%r109, %r18, %r74;
	add.s32 	%r108, %r19, %r74;
	add.s32 	%r107, %r20, %r74;
	add.s32 	%r106, %r5, %r74;
	add.s32 	%r75, %r8, %r22;
	add.s32 	%r105, %r75, 3;
	mov.u32 	%r114, %r12;
$L__BB0_4:
	.pragma "nounroll";
	add.s32 	%r76, %r105, -3;
	mul.wide.u32 	%rd9, %r76, 4;
	add.s64 	%rd10, %rd2, %rd9;
	ld.global.f32 	%f22, [%rd10];
	mul.f32 	%f23, %f15, %f22;
	mul.wide.u32 	%rd11, %r106, 4;
	add.s64 	%rd12, %rd1, %rd11;
	ld.global.f32 	%f24, [%rd12];
	fma.rn.f32 	%f25, %f23, %f24, %f90;
	add.s32 	%r77, %r105, -2;
	mul.wide.u32 	%rd13, %r77, 4;
	add.s64 	%rd14, %rd2, %rd13;
	ld.global.f32 	%f26, [%rd14];
	mul.f32 	%f27, %f15, %f26;
	mul.wide.u32 	%rd15, %r113, 4;
	add.s64 	%rd16, %rd1, %rd15;
	ld.global.f32 	%f28, [%rd16];
	fma.rn.f32 	%f29, %f27, %f28, %f25;
	add.s32 	%r78, %r105, -1;
	mul.wide.u32 	%rd17, %r78, 4;
	add.s64 	%rd18, %rd2, %rd17;
	ld.global.f32 	%f30, [%rd18];
	mul.f32 	%f31, %f15, %f30;
	mul.wide.u32 	%rd19, %r112, 4;
	add.s64 	%rd20, %rd1, %rd19;
	ld.global.f32 	%f32, [%rd20];
	fma.rn.f32 	%f33, %f31, %f32, %f29;
	add.s32 	%r79, %r105, 4;
	mul.wide.u32 	%rd21, %r105, 4;
	add.s64 	%rd22, %rd2, %rd21;
	ld.global.f32 	%f34, [%rd22];
	mul.f32 	%f35, %f15, %f34;
	mul.wide.u32 	%rd23, %r111, 4;
	add.s64 	%rd24, %rd1, %rd23;
	ld.global.f32 	%f36, [%rd24];
	fma.rn.f32 	%f37, %f35, %f36, %f33;
	add.s32 	%r80, %r105, 1;
	mul.wide.u32 	%rd25, %r80, 4;
	add.s64 	%rd26, %rd2, %rd25;
	ld.global.f32 	%f38, [%rd26];
	mul.f32 	%f39, %f15, %f38;
	mul.wide.u32 	%rd27, %r110, 4;
	add.s64 	%rd28, %rd1, %rd27;
	ld.global.f32 	%f40, [%rd28];
	fma.rn.f32 	%f41, %f39, %f40, %f37;
	add.s32 	%r81, %r105, 2;
	mul.wide.u32 	%rd29, %r81, 4;
	add.s64 	%rd30, %rd2, %rd29;
	ld.global.f32 	%f42, [%rd30];
	mul.f32 	%f43, %f15, %f42;
	mul.wide.u32 	%rd31, %r109, 4;
	add.s64 	%rd32, %rd1, %rd31;
	ld.global.f32 	%f44, [%rd32];
	fma.rn.f32 	%f45, %f43, %f44, %f41;
	add.s32 	%r82, %r105, 3;
	mul.wide.u32 	%rd33, %r82, 4;
	add.s64 	%rd34, %rd2, %rd33;
	ld.global.f32 	%f46, [%rd34];
	mul.f32 	%f47, %f15, %f46;
	mul.wide.u32 	%rd35, %r108, 4;
	add.s64 	%rd36, %rd1, %rd35;
	ld.global.f32 	%f48, [%rd36];
	fma.rn.f32 	%f49, %f47, %f48, %f45;
	mul.wide.u32 	%rd37, %r79, 4;
	add.s64 	%rd38, %rd2, %rd37;
	ld.global.f32 	%f50, [%rd38];
	mul.f32 	%f51, %f15, %f50;
	mul.wide.u32 	%rd39, %r107, 4;
	add.s64 	%rd40, %rd1, %rd39;
	ld.global.f32 	%f52, [%rd40];
	fma.rn.f32 	%f90, %f51, %f52, %f49;
	add.s32 	%r114, %r114, 8;
	add.s32 	%r113, %r113, %r14;
	add.s32 	%r112, %r112, %r14;
	add.s32 	%r111, %r111, %r14;
	add.s32 	%r110, %r110, %r14;
	add.s32 	%r109, %r109, %r14;
	add.s32 	%r108, %r108, %r14;
	add.s32 	%r107, %r107, %r14;
	add.s32 	%r106, %r106, %r14;
	add.s32 	%r105, %r105, 8;
	setp.ne.s32 	%p3, %r114, 0;
	mov.u32 	%r116, %r11;
	@%p3 bra 	$L__BB0_4;
$L__BB0_5:
	setp.eq.s32 	%p4, %r9, 0;
	@%p4 bra 	$L__BB0_13;
	add.s32 	%r83, %r9, -1;
	setp.lt.u32 	%p5, %r83, 3;
	@%p5 bra 	$L__BB0_8;
	add.s32 	%r84, %r116, %r22;
	add.s32 	%r85, %r84, %r8;
	mul.wide.u32 	%rd41, %r85, 4;
	add.s64 	%rd42, %rd2, %rd41;
	ld.global.f32 	%f54, [%rd42];
	mul.f32 	%f55, %f15, %f54;
	mad.lo.s32 	%r86, %r84, %r59, %r6;
	mul.wide.u32 	%rd43, %r86, 4;
	add.s64 	%rd44, %rd1, %rd43;
	ld.global.f32 	%f56, [%rd44];
	fma.rn.f32 	%f57, %f55, %f56, %f90;
	add.s32 	%r87, %r85, 1;
	mul.wide.u32 	%rd45, %r87, 4;
	add.s64 	%rd46, %rd2, %rd45;
	ld.global.f32 	%f58, [%rd46];
	mul.f32 	%f59, %f15, %f58;
	add.s32 	%r88, %r86, %r59;
	mul.wide.u32 	%rd47, %r88, 4;
	add.s64 	%rd48, %rd1, %rd47;
	ld.global.f32 	%f60, [%rd48];
	fma.rn.f32 	%f61, %f59, %f60, %f57;
	add.s32 	%r89, %r85, 2;
	mul.wide.u32 	%rd49, %r89, 4;
	add.s64 	%rd50, %rd2, %rd49;
	ld.global.f32 	%f62, [%rd50];
	mul.f32 	%f63, %f15, %f62;
	add.s32 	%r90, %r88, %r59;
	mul.wide.u32 	%rd51, %r90, 4;
	add.s64 	%rd52, %rd1, %rd51;
	ld.global.f32 	%f64, [%rd52];
	fma.rn.f32 	%f65, %f63, %f64, %f61;
	add.s32 	%r91, %r85, 3;
	mul.wide.u32 	%rd53, %r91, 4;
	add.s64 	%rd54, %rd2, %rd53;
	ld.global.f32 	%f66, [%rd54];
	mul.f32 	%f67, %f15, %f66;
	add.s32 	%r92, %r90, %r59;
	mul.wide.u32 	%rd55, %r92, 4;
	add.s64 	%rd56, %rd1, %rd55;
	ld.global.f32 	%f68, [%rd56];
	fma.rn.f32 	%f90, %f67, %f68, %f65;
	add.s32 	%r116, %r116, 4;
$L__BB0_8:
	setp.eq.s32 	%p6, %r10, 0;
	@%p6 bra 	$L__BB0_13;
	setp.eq.s32 	%p7, %r10, 1;
	@%p7 bra 	$L__BB0_11;
	add.s32 	%r93, %r116, %r22;
	add.s32 	%r94, %r93, %r8;
	mul.wide.u32 	%rd57, %r94, 4;
	add.s64 	%rd58, %rd2, %rd57;
	ld.global.f32 	%f70, [%rd58];
	mul.f32 	%f71, %f15, %f70;
	mad.lo.s32 	%r95, %r93, %r59, %r6;
	mul.wide.u32 	%rd59, %r95, 4;
	add.s64 	%rd60, %rd1, %rd59;
	ld.global.f32 	%f72, [%rd60];
	fma.rn.f32 	%f73, %f71, %f72, %f90;
	add.s32 	%r96, %r94, 1;
	mul.wide.u32 	%rd61, %r96, 4;
	add.s64 	%rd62, %rd2, %rd61;
	ld.global.f32 	%f74, [%rd62];
	mul.f32 	%f75, %f15, %f74;
	add.s32 	%r97, %r95, %r59;
	mul.wide.u32 	%rd63, %r97, 4;
	add.s64 	%rd64, %rd1, %rd63;
	ld.global.f32 	%f76, [%rd64];
	fma.rn.f32 	%f90, %f75, %f76, %f73;
	add.s32 	%r116, %r116, 2;
$L__BB0_11:
	and.b32  	%r98, %r3, 1;
	setp.eq.b32 	%p8, %r98, 1;
	not.pred 	%p9, %p8;
	@%p9 bra 	$L__BB0_13;
	add.s32 	%r99, %r116, %r22;
	add.s32 	%r100, %r99, %r8;
	mul.wide.u32 	%rd65, %r100, 4;
	add.s64 	%rd66, %rd2, %rd65;
	ld.global.f32 	%f77, [%rd66];
	mul.f32 	%f78, %f15, %f77;
	mad.lo.s32 	%r101, %r99, %r59, %r6;
	mul.wide.u32 	%rd67, %r101, 4;
	add.s64 	%rd68, %rd1, %rd67;
	ld.global.f32 	%f79, [%rd68];
	fma.rn.f32 	%f90, %f78, %f79, %f90;
$L__BB0_13:
	add.s32 	%r104, %r104, 1;
	setp.ne.s32 	%p10, %r104, %r7;
	@%p10 bra 	$L__BB0_2;
$L__BB0_14:
	mad.lo.s32 	%r102, %r1, %r3, %r2;
	mad.lo.s32 	%r103, %r60, %r102, %r6;
	mul.wide.u32 	%rd69, %r103, 4;
	add.s64 	%rd70, %rd3, %rd69;
	ld.global.f32 	%f80, [%rd70];
	add.f32 	%f81, %f90, %f80;
	st.global.f32 	[%rd70], %f81;
	ret;

}


// ===== COMPILED SASS (sm_100) =====

	.target	sm_100

	.elftype	@"ET_EXEC"


//--------------------- .note.nv.tkinfo           --------------------------
	.section	.note.nv.tkinfo,"",@"SHT_NOTE"
	.sectionflags	@"SHF_NOTE_NV_TKINFO"
	.tkinfo
        /*0018*/ 	.word	0x00000002
        /*0030*/ 	.string	""
        /*0030*/ 	.string	"ptxas"
        /*0030*/ 	.string	"Cuda compilation tools, release 13.0, V13.0.88"
        /*0030*/ 	.string	"Build cuda_13.0.r13.0/compiler.36424714_0"
        /*0030*/ 	.string	"-arch sm_100 -m 64 "



//--------------------- .note.nv.cuinfo           --------------------------
	.section	.note.nv.cuinfo,"",@"SHT_NOTE"
	.sectionflags	@"SHF_NOTE_NV_CUINFO"
        /*0018*/ 	.short	0x0002
        /*001a*/ 	.short	0x0064
        /*001c*/ 	.short	0x0082
	.zero		2


//--------------------- .nv.info                  --------------------------
	.section	.nv.info,"",@"SHT_CUDA_INFO"
	.align	4


	//----- nvinfo : EIATTR_REGCOUNT
	.align		4
        /*0000*/ 	.byte	0x04, 0x2f
        /*0002*/ 	.short	(.L_1 - .L_0)
	.align		4
.L_0:
        /*0004*/ 	.word	index@(_Z10GemmKerneliiifPKfiS0_ifPfi)
        /*0008*/ 	.word	0x00000020


	//----- nvinfo : EIATTR_FRAME_SIZE
	.align		4
.L_1:
        /*000c*/ 	.byte	0x04, 0x11
        /*000e*/ 	.short	(.L_3 - .L_2)
	.align		4
.L_2:
        /*0010*/ 	.word	index@(_Z10GemmKerneliiifPKfiS0_ifPfi)
        /*0014*/ 	.word	0x00000000


	//----- nvinfo : EIATTR_MIN_STACK_SIZE
	.align		4
.L_3:
        /*0018*/ 	.byte	0x04, 0x12
        /*001a*/ 	.short	(.L_5 - .L_4)
	.align		4
.L_4:
        /*001c*/ 	.word	index@(_Z10GemmKerneliiifPKfiS0_ifPfi)
        /*0020*/ 	.word	0x00000000
.L_5:


//--------------------- .nv.compat                --------------------------
	.section	.nv.compat,"",@"SHT_CUDA_COMPAT_INFO"
	.align	4
        /*0000*/ 	.byte	0x02, 0x09, 0x00, 0x00, 0x02, 0x02, 0x01, 0x00, 0x02, 0x05, 0x05, 0x00, 0x03, 0x07, 0x01, 0x01
        /*0010*/ 	.byte	0x02, 0x03, 0x00, 0x00, 0x02, 0x06, 0x01, 0x00, 0x04, 0x0b, 0x08, 0x00, 0x09, 0x00, 0x00, 0x00
        /*0020*/ 	.byte	0x00, 0x00, 0x00, 0x00


//--------------------- .nv.info._Z10GemmKerneliiifPKfiS0_ifPfi --------------------------
	.section	.nv.info._Z10GemmKerneliiifPKfiS0_ifPfi,"",@"SHT_CUDA_INFO"
	.sectionflags	@""
	.align	4


	//----- nvinfo : EIATTR_CUDA_API_VERSION
	.align		4
        /*0000*/ 	.byte	0x04, 0x37
        /*0002*/ 	.short	(.L_7 - .L_6)
.L_6:
        /*0004*/ 	.word	0x00000082


	//----- nvinfo : EIATTR_KPARAM_INFO
	.align		4
.L_7:
        /*0008*/ 	.byte	0x04, 0x17
        /*000a*/ 	.short	(.L_9 - .L_8)
.L_8:
        /*000c*/ 	.word	0x00000000
        /*0010*/ 	.short	0x000a
        /*0012*/ 	.short	0x0038
        /*0014*/ 	.byte	0x00, 0xf0, 0x11, 0x00


	//----- nvinfo : EIATTR_KPARAM_INFO
	.align		4
.L_9:
        /*0018*/ 	.byte	0x04, 0x17
        /*001a*/ 	.short	(.L_11 - .L_10)
.L_10:
        /*001c*/ 	.word	0x00000000
        /*0020*/ 	.short	0x0009
        /*0022*/ 	.short	0x0030
        /*0024*/ 	.byte	0x00, 0xf5, 0x21, 0x00


	//----- nvinfo : EIATTR_KPARAM_INFO
	.align		4
.L_11:
        /*0028*/ 	.byte	0x04, 0x17
        /*002a*/ 	.short	(.L_13 - .L_12)
.L_12:
        /*002c*/ 	.word	0x00000000
        /*0030*/ 	.short	0x0008
        /*0032*/ 	.short	0x002c
        /*0034*/ 	.byte	0x00, 0xf0, 0x11, 0x00


	//----- nvinfo : EIATTR_KPARAM_INFO
	.align		4
.L_13:
        /*0038*/ 	.byte	0x04, 0x17
        /*003a*/ 	.short	(.L_15 - .L_14)
.L_14:
        /*003c*/ 	.word	0x00000000
        /*0040*/ 	.short	0x0007
        /*0042*/ 	.short	0x0028
        /*0044*/ 	.byte	0x00, 0xf0, 0x11, 0x00


	//----- nvinfo : EIATTR_KPARAM_INFO
	.align		4
.L_15:
        /*0048*/ 	.byte	0x04, 0x17
        /*004a*/ 	.short	(.L_17 - .L_16)
.L_16:
        /*004c*/ 	.word	0x00000000
        /*0050*/ 	.short	0x0006
        /*0052*/ 	.short	0x0020
        /*0054*/ 	.byte	0x00, 0xf5, 0x21, 0x00


	//----- nvinfo : EIATTR_KPARAM_INFO
	.align		4
.L_17:
        /*0058*/ 	.byte	0x04, 0x17
        /*005a*/ 	.short	(.L_19 - .L_18)
.L_18:
        /*005c*/ 	.word	0x00000000
        /*0060*/ 	.short	0x0005
        /*0062*/ 	.short	0x0018
        /*0064*/ 	.byte	0x00, 0xf0, 0x11, 0x00


	//----- nvinfo : EIATTR_KPARAM_INFO
	.align		4
.L_19:
        /*0068*/ 	.byte	0x04, 0x17
        /*006a*/ 	.short	(.L_21 - .L_20)
.L_20:
        /*006c*/ 	.word	0x00000000
        /*0070*/ 	.short	0x0004
        /*0072*/ 	.short	0x0010
        /*0074*/ 	.byte	0x00, 0xf5, 0x21, 0x00


	//----- nvinfo : EIATTR_KPARAM_INFO
	.align		4
.L_21:
        /*0078*/ 	.byte	0x04, 0x17
        /*007a*/ 	.short	(.L_23 - .L_22)
.L_22:
        /*007c*/ 	.word	0x00000000
        /*0080*/ 	.short	0x0003
        /*0082*/ 	.short	0x000c
        /*0084*/ 	.byte	0x00, 0xf0, 0x11, 0x00


	//----- nvinfo : EIATTR_KPARAM_INFO
	.align		4
.L_23:
        /*0088*/ 	.byte	0x04, 0x17
        /*008a*/ 	.short	(.L_25 - .L_24)
.L_24:
        /*008c*/ 	.word	0x00000000
        /*0090*/ 	.short	0x0002
        /*0092*/ 	.short	0x0008
        /*0094*/ 	.byte	0x00, 0xf0, 0x11, 0x00


	//----- nvinfo : EIATTR_KPARAM_INFO
	.align		4
.L_25:
        /*0098*/ 	.byte	0x04, 0x17
        /*009a*/ 	.short	(.L_27 - .L_26)
.L_26:
        /*009c*/ 	.word	0x00000000
        /*00a0*/ 	.short	0x0001
        /*00a2*/ 	.short	0x0004
        /*00a4*/ 	.byte	0x00, 0xf0, 0x11, 0x00


	//----- nvinfo : EIATTR_KPARAM_INFO
	.align		4
.L_27:
        /*00a8*/ 	.byte	0x04, 0x17
        /*00aa*/ 	.short	(.L_29 - .L_28)
.L_28:
        /*00ac*/ 	.word	0x00000000
        /*00b0*/ 	.short	0x0000
        /*00b2*/ 	.short	0x0000
        /*00b4*/ 	.byte	0x00, 0xf0, 0x11, 0x00


	//----- nvinfo : EIATTR_SPARSE_MMA_MASK
	.align		4
.L_29:
        /*00b8*/ 	.byte	0x03, 0x50
        /*00ba*/ 	.short	0x0000


	//----- nvinfo : EIATTR_MAXREG_COUNT
	.align		4
        /*00bc*/ 	.byte	0x03, 0x1b
        /*00be*/ 	.short	0x00ff


	//----- nvinfo : EIATTR_MERCURY_ISA_VERSION
	.align		4
        /*00c0*/ 	.byte	0x03, 0x5f
        /*00c2*/ 	.short	0x0101


	//----- nvinfo : EIATTR_VRC_CTA_INIT_COUNT
	.align		4
        /*00c4*/ 	.byte	0x02, 0x4a
	.zero		1
	.zero		1


	//----- nvinfo : EIATTR_EXIT_INSTR_OFFSETS
	.align		4
        /*00c8*/ 	.byte	0x04, 0x1c
        /*00ca*/ 	.short	(.L_31 - .L_30)


	//   ....[0]....
.L_30:
        /*00cc*/ 	.word	0x00001030


	//----- nvinfo : EIATTR_CBANK_PARAM_SIZE
	.align		4
.L_31:
        /*00d0*/ 	.byte	0x03, 0x19
        /*00d2*/ 	.short	0x003c


	//----- nvinfo : EIATTR_PARAM_CBANK
	.align		4
        /*00d4*/ 	.byte	0x04, 0x0a
        /*00d6*/ 	.short	(.L_33 - .L_32)
	.align		4
.L_32:
        /*00d8*/ 	.word	index@(.nv.constant0._Z10GemmKerneliiifPKfiS0_ifPfi)
        /*00dc*/ 	.short	0x0380
        /*00de*/ 	.short	0x003c


	//----- nvinfo : EIATTR_SW_WAR
	.align		4
.L_33:
        /*00e0*/ 	.byte	0x04, 0x36
        /*00e2*/ 	.short	(.L_35 - .L_34)
.L_34:
        /*00e4*/ 	.word	0x00000008
.L_35:


//--------------------- .nv.callgraph             --------------------------
	.section	.nv.callgraph,"",@"SHT_CUDA_CALLGRAPH"
	.align	4
	.sectionentsize	8
	.align		4
        /*0000*/ 	.word	0x00000000
	.align		4
        /*0004*/ 	.word	0xffffffff
	.align		4
        /*0008*/ 	.word	0x00000000
	.align		4
        /*000c*/ 	.word	0xfffffffe
	.align		4
        /*0010*/ 	.word	0x00000000
	.align		4
        /*0014*/ 	.word	0xfffffffd
	.align		4
        /*0018*/ 	.word	0x00000000
	.align		4
        /*001c*/ 	.word	0xfffffffc


//--------------------- .text._Z10GemmKerneliiifPKfiS0_ifPfi --------------------------
	.section	.text._Z10GemmKerneliiifPKfiS0_ifPfi,"ax",@progbits
	.align	128
        .global         _Z10GemmKerneliiifPKfiS0_ifPfi
        .type           _Z10GemmKerneliiifPKfiS0_ifPfi,@function
        .size           _Z10GemmKerneliiifPKfiS0_ifPfi,(.L_x_8 - _Z10GemmKerneliiifPKfiS0_ifPfi)
        .other          _Z10GemmKerneliiifPKfiS0_ifPfi,@"STO_CUDA_ENTRY STV_DEFAULT"
_Z10GemmKerneliiifPKfiS0_ifPfi:
.text._Z10GemmKerneliiifPKfiS0_ifPfi:
[----:B------:R-:W-:Y:S01]  /*0000*/  LDC R1, c[0x0][0x37c] ;  /* 0x0000df00ff017b82 */ /* 0x000fe20000000800 */
[----:B------:R-:W0:Y:S07]  /*0010*/  S2R R2, SR_TID.Y ;  /* 0x0000000000027919 */ /* 0x000e2e0000002200 */
[----:B------:R-:W0:Y:S01]  /*0020*/  S2UR UR6, SR_CTAID.Y ;  /* 0x00000000000679c3 */ /* 0x000e220000002600 */
[----:B------:R-:W1:Y:S01]  /*0030*/  LDCU.64 UR4, c[0x0][0x358] ;  /* 0x00006b00ff0477ac */ /* 0x000e620008000a00 */
[----:B------:R-:W2:Y:S06]  /*0040*/  S2R R0, SR_TID.X ;  /* 0x0000000000007919 */ /* 0x000eac0000002100 */
[----:B------:R-:W0:Y:S08]  /*0050*/  LDC R5, c[0x0][0x364] ;  /* 0x0000d900ff057b82 */ /* 0x000e300000000800 */
[----:B------:R-:W2:Y:S08]  /*0060*/  S2UR UR8, SR_CTAID.X ;  /* 0x00000000000879c3 */ /* 0x000eb00000002500 */
[----:B------:R-:W2:Y:S01]  /*0070*/  LDC R3, c[0x0][0x360] ;  /* 0x0000d800ff037b82 */ /* 0x000ea20000000800 */
[----:B------:R-:W3:Y:S07]  /*0080*/  LDCU UR7, c[0x0][0x370] ;  /* 0x00006e00ff0777ac */ /* 0x000eee0008000800 */
[----:B------:R-:W4:Y:S01]  /*0090*/  LDC.64 R6, c[0x0][0x3b0] ;  /* 0x0000ec00ff067b82 */ /* 0x000f220000000a00 */
[----:B0-----:R-:W-:-:S07]  /*00a0*/  IMAD R5, R5, UR6, R2 ;  /* 0x0000000605057c24 */ /* 0x001fce000f8e0202 */
[----:B------:R-:W0:Y:S01]  /*00b0*/  LDC R12, c[0x0][0x388] ;  /* 0x0000e200ff0c7b82 */ /* 0x000e220000000800 */
[C---:B--2---:R-:W-:Y:S02]  /*00c0*/  IMAD R2, R3.reuse, UR8, R0 ;  /* 0x0000000803027c24 */ /* 0x044fe4000f8e0200 */
[----:B---3--:R-:W-:Y:S01]  /*00d0*/  IMAD R4, R3, UR7, RZ ;  /* 0x0000000703047c24 */ /* 0x008fe2000f8e02ff */
[----:B------:R-:W-:Y:S01]  /*00e0*/  IABS R10, R3 ;  /* 0x00000003000a7213 */ /* 0x000fe20000000000 */
[----:B------:R-:W2:Y:S02]  /*00f0*/  LDCU UR7, c[0x0][0x3ac] ;  /* 0x00007580ff0777ac */ /* 0x000ea40008000800 */
[----:B------:R-:W-:-:S04]  /*0100*/  IMAD R5, R5, R4, R2 ;  /* 0x0000000405057224 */ /* 0x000fc800078e0202 */
[----:B----4-:R-:W-:-:S05]  /*0110*/  IMAD.WIDE R6, R5, 0x4, R6 ;  /* 0x0000000405067825 */ /* 0x010fca00078e0206 */
[----:B-1----:R-:W2:Y:S01]  /*0120*/  LDG.E R8, desc[UR4][R6.64] ;  /* 0x0000000406087981 */ /* 0x002ea2000c1e1900 */
[----:B------:R-:W1:Y:S01]  /*0130*/  I2F.RP R9, R10 ;  /* 0x0000000a00097306 */ /* 0x000e620000209400 */
[----:B------:R-:W-:-:S07]  /*0140*/  IABS R13, R3 ;  /* 0x00000003000d7213 */ /* 0x000fce0000000000 */
[----:B-1----:R-:W1:Y:S02]  /*0150*/  MUFU.RCP R9, R9 ;  /* 0x0000000900097308 */ /* 0x002e640000001000 */
[----:B-1----:R-:W-:Y:S02]  /*0160*/  IADD3 R4, PT, PT, R9, 0xffffffe, RZ ;  /* 0x0ffffffe09047810 */ /* 0x002fe40007ffe0ff */
[----:B0-----:R-:W-:-:S04]  /*0170*/  IABS R9, R12 ;  /* 0x0000000c00097213 */ /* 0x001fc80000000000 */
[----:B------:R0:W1:Y:S02]  /*0180*/  F2I.FTZ.U32.TRUNC.NTZ R5, R4 ;  /* 0x0000000400057305 */ /* 0x000064000021f000 */
[----:B0-----:R-:W-:Y:S01]  /*0190*/  HFMA2 R4, -RZ, RZ, 0, 0 ;  /* 0x00000000ff047431 */ /* 0x001fe200000001ff */
[----:B-1----:R-:W-:-:S05]  /*01a0*/  IADD3 R11, PT, PT, RZ, -R5, RZ ;  /* 0x80000005ff0b7210 */ /* 0x002fca0007ffe0ff */
[----:B------:R-:W-:-:S04]  /*01b0*/  IMAD R11, R11, R10, RZ ;  /* 0x0000000a0b0b7224 */ /* 0x000fc800078e02ff */
[----:B------:R-:W-:Y:S01]  /*01c0*/  IMAD.HI.U32 R5, R5, R11, R4 ;  /* 0x0000000b05057227 */ /* 0x000fe200078e0004 */
[----:B------:R-:W-:-:S05]  /*01d0*/  IADD3 R11, PT, PT, RZ, -R13, RZ ;  /* 0x8000000dff0b7210 */ /* 0x000fca0007ffe0ff */
[----:B------:R-:W-:-:S04]  /*01e0*/  IMAD.HI.U32 R4, R5, R9, RZ ;  /* 0x0000000905047227 */ /* 0x000fc800078e00ff */
[----:B------:R-:W-:Y:S01]  /*01f0*/  IMAD R5, R4, R11, R9 ;  /* 0x0000000b04057224 */ /* 0x000fe200078e0209 */
[----:B------:R-:W-:-:S04]  /*0200*/  MOV R9, RZ ;  /* 0x000000ff00097202 */ /* 0x000fc80000000f00 */
[----:B------:R-:W-:-:S13]  /*0210*/  ISETP.GT.U32.AND P2, PT, R10, R5, PT ;  /* 0x000000050a00720c */ /* 0x000fda0003f44070 */
[-C--:B------:R-:W-:Y:S02]  /*0220*/  @!P2 IADD3 R5, PT, PT, R5, -R10.reuse, RZ ;  /* 0x8000000a0505a210 */ /* 0x080fe40007ffe0ff */
[----:B------:R-:W-:Y:S02]  /*0230*/  @!P2 IADD3 R4, PT, PT, R4, 0x1, RZ ;  /* 0x000000010404a810 */ /* 0x000fe40007ffe0ff */
[----:B------:R-:W-:Y:S02]  /*0240*/  ISETP.GE.U32.AND P0, PT, R5, R10, PT ;  /* 0x0000000a0500720c */ /* 0x000fe40003f06070 */
[C---:B------:R-:W-:Y:S02]  /*0250*/  LOP3.LUT R5, R3.reuse, R12, RZ, 0x3c, !PT ;  /* 0x0000000c03057212 */ /* 0x040fe400078e3cff */
[----:B------:R-:W-:Y:S02]  /*0260*/  ISETP.NE.AND P2, PT, R3, RZ, PT ;  /* 0x000000ff0300720c */ /* 0x000fe40003f45270 */
[----:B------:R-:W-:-:S07]  /*0270*/  ISETP.GE.AND P1, PT, R5, RZ, PT ;  /* 0x000000ff0500720c */ /* 0x000fce0003f26270 */
[----:B------:R-:W-:-:S06]  /*0280*/  @P0 IADD3 R4, PT, PT, R4, 0x1, RZ ;  /* 0x0000000104040810 */ /* 0x000fcc0007ffe0ff */
[----:B------:R-:W-:Y:S02]  /*0290*/  @!P1 IADD3 R4, PT, PT, -R4, RZ, RZ ;  /* 0x000000ff04049210 */ /* 0x000fe40007ffe1ff */
[----:B------:R-:W-:-:S04]  /*02a0*/  @!P2 LOP3.LUT R4, RZ, R3, RZ, 0x33, !PT ;  /* 0x00000003ff04a212 */ /* 0x000fc800078e33ff */
[----:B------:R-:W-:Y:S01]  /*02b0*/  ISETP.GE.AND P0, PT, R4, 0x1, PT ;  /* 0x000000010400780c */ /* 0x000fe20003f06270 */
[----:B--2---:R-:W-:-:S05]  /*02c0*/  FMUL R5, R8, UR7 ;  /* 0x0000000708057c20 */ /* 0x004fca0008400000 */
[----:B------:R0:W-:Y:S07]  /*02d0*/  STG.E desc[UR4][R6.64], R5 ;  /* 0x0000000506007986 */ /* 0x0001ee000c101904 */
[----:B------:R-:W-:Y:S05]  /*02e0*/  @!P0 BRA `(.L_x_0) ;  /* 0x0000000c002c8947 */ /* 0x000fea0003800000 */
[----:B0-----:R-:W0:Y:S01]  /*02f0*/  LDC R5, c[0x0][0x3a8] ;  /* 0x0000ea00ff057b82 */ /* 0x001e220000000800 */
[----:B------:R-:W-:Y:S02]  /*0300*/  MOV R9, RZ ;  /* 0x000000ff00097202 */ /* 0x000fe40000000f00 */
[----:B------:R-:W-:Y:S01]  /*0310*/  MOV R6, RZ ;  /* 0x000000ff00067202 */ /* 0x000fe20000000f00 */
[C-C-:B0-----:R-:W-:Y:S02]  /*0320*/  IMAD R8, R5.reuse, 0x5, R0.reuse ;  /* 0x0000000505087824 */ /* 0x141fe400078e0200 */
[C-C-:B------:R-:W-:Y:S02]  /*0330*/  IMAD R10, R5.reuse, 0x6, R0.reuse ;  /* 0x00000006050a7824 */ /* 0x140fe400078e0200 */
[----:B------:R-:W-:-:S07]  /*0340*/  IMAD R12, R5, 0x7, R0 ;  /* 0x00000007050c7824 */ /* 0x000fce00078e0200 */
.L_x_6:
[----:B------:R-:W-:Y:S01]  /*0350*/  ISETP.GE.U32.AND P0, PT, R3, 0x8, PT ;  /* 0x000000080300780c */ /* 0x000fe20003f06070 */
[----:B------:R-:W-:-:S12]  /*0360*/  HFMA2 R5, -RZ, RZ, 0, 0 ;  /* 0x00000000ff057431 */ /* 0x000fd800000001ff */
[----:B0-----:R-:W-:Y:S05]  /*0370*/  @!P0 BRA `(.L_x_1) ;  /* 0x0000000400788947 */ /* 0x001fea0003800000 */
[----:B------:R-:W0:Y:S01]  /*0380*/  S2R R14, SR_TID.Y ;  /* 0x00000000000e7919 */ /* 0x000e220000002200 */
[----:B------:R-:W1:Y:S01]  /*0390*/  LDC R5, c[0x0][0x3a8] ;  /* 0x0000ea00ff057b82 */ /* 0x000e620000000800 */
[----:B------:R-:W2:Y:S01]  /*03a0*/  LDCU UR7, c[0x0][0x398] ;  /* 0x00007300ff0777ac */ /* 0x000ea20008000800 */
[C---:B------:R-:W-:Y:S01]  /*03b0*/  IMAD R25, R3.reuse, R6, RZ ;  /* 0x0000000603197224 */ /* 0x040fe200078e02ff */
[----:B------:R-:W-:-:S04]  /*03c0*/  LOP3.LUT R26, R3, 0xfffffff8, RZ, 0xc0, !PT ;  /* 0xfffffff8031a7812 */ /* 0x000fc800078ec0ff */
[----:B------:R-:W-:Y:S01]  /*03d0*/  IADD3 R26, PT, PT, -R26, RZ, RZ ;  /* 0x000000ff1a1a7210 */ /* 0x000fe20007ffe1ff */
[----:B------:R-:W3:Y:S01]  /*03e0*/  LDC R7, c[0x0][0x3a8] ;  /* 0x0000ea00ff077b82 */ /* 0x000ee20000000800 */
[----:B-1----:R-:W-:Y:S02]  /*03f0*/  IADD3 R11, PT, PT, R0, R5, RZ ;  /* 0x00000005000b7210 */ /* 0x002fe40007ffe0ff */
[CC--:B------:R-:W-:Y:S02]  /*0400*/  LEA R13, R5.reuse, R0.reuse, 0x1 ;  /* 0x00000000050d7211 */ /* 0x0c0fe400078e08ff */
[----:B------:R-:W-:Y:S01]  /*0410*/  LEA R20, R5, R0, 0x2 ;  /* 0x0000000005147211 */ /* 0x000fe200078e10ff */
[----:B0-----:R-:W-:Y:S02]  /*0420*/  IMAD R14, R3, UR6, R14 ;  /* 0x00000006030e7c24 */ /* 0x001fe4000f8e020e */
[----:B---3--:R-:W-:Y:S02]  /*0430*/  IMAD R24, R6, R7, UR8 ;  /* 0x0000000806187e24 */ /* 0x008fe4000f8e0207 */
[----:B--2---:R-:W-:Y:S01]  /*0440*/  IMAD R25, R14, UR7, R25 ;  /* 0x000000070e197c24 */ /* 0x004fe2000f8e0219 */
[----:B------:R-:W0:Y:S01]  /*0450*/  LDCU UR7, c[0x0][0x38c] ;  /* 0x00007180ff0777ac */ /* 0x000e220008000800 */
[----:B------:R-:W-:-:S02]  /*0460*/  IMAD R14, R5, 0x3, R0 ;  /* 0x00000003050e7824 */ /* 0x000fc400078e0200 */
[CC--:B------:R-:W-:Y:S01]  /*0470*/  IMAD R5, R24.reuse, R3.reuse, R11 ;  /* 0x0000000318057224 */ /* 0x0c0fe200078e020b */
[----:B------:R-:W-:Y:S01]  /*0480*/  IADD3 R25, PT, PT, R25, 0x3, RZ ;  /* 0x0000000319197810 */ /* 0x000fe20007ffe0ff */
[CC--:B------:R-:W-:Y:S02]  /*0490*/  IMAD R11, R24.reuse, R3.reuse, R13 ;  /* 0x00000003180b7224 */ /* 0x0c0fe400078e020d */
[CC--:B------:R-:W-:Y:S02]  /*04a0*/  IMAD R13, R24.reuse, R3.reuse, R14 ;  /* 0x00000003180d7224 */ /* 0x0c0fe400078e020e */
[CC--:B------:R-:W-:Y:S02]  /*04b0*/  IMAD R20, R24.reuse, R3.reuse, R20 ;  /* 0x0000000318147224 */ /* 0x0c0fe400078e0214 */
[CC--:B------:R-:W-:Y:S02]  /*04c0*/  IMAD R21, R24.reuse, R3.reuse, R8 ;  /* 0x0000000318157224 */ /* 0x0c0fe400078e0208 */
[----:B------:R-:W-:-:S02]  /*04d0*/  IMAD R22, R24, R3, R10 ;  /* 0x0000000318167224 */ /* 0x000fc400078e020a */
[CC--:B------:R-:W-:Y:S02]  /*04e0*/  IMAD R23, R24.reuse, R3.reuse, R12 ;  /* 0x0000000318177224 */ /* 0x0c0fe400078e020c */
[----:B------:R-:W-:-:S07]  /*04f0*/  IMAD R24, R24, R3, R0 ;  /* 0x0000000318187224 */ /* 0x000fce00078e0200 */
.L_x_2:
[----:B------:R-:W1:Y:S01]  /*0500*/  LDC.64 R14, c[0x0][0x390] ;  /* 0x0000e400ff0e7b82 */ /* 0x000e620000000a00 */
[----:B------:R-:W-:-:S07]  /*0510*/  IADD3 R19, PT, PT, R25, -0x3, RZ ;  /* 0xfffffffd19137810 */ /* 0x000fce0007ffe0ff */
[----:B------:R-:W2:Y:S01]  /*0520*/  LDC.64 R16, c[0x0][0x3a0] ;  /* 0x0000e800ff107b82 */ /* 0x000ea20000000a00 */
[----:B-1----:R-:W-:-:S05]  /*0530*/  IMAD.WIDE.U32 R18, R19, 0x4, R14 ;  /* 0x0000000413127825 */ /* 0x002fca00078e000e */
[----:B------:R2:W0:Y:S02]  /*0540*/  LDG.E R27, desc[UR4][R18.64] ;  /* 0x00000004121b7981 */ /* 0x000424000c1e1900 */
[----:B--2---:R-:W-:-:S05]  /*0550*/  IMAD.WIDE.U32 R18, R24, 0x4, R16 ;  /* 0x0000000418127825 */ /* 0x004fca00078e0010 */
[----:B------:R-:W2:Y:S01]  /*0560*/  LDG.E R29, desc[UR4][R18.64] ;  /* 0x00000004121d7981 */ /* 0x000ea2000c1e1900 */
[----:B0-----:R-:W-:-:S04]  /*0570*/  FMUL R28, R27, UR7 ;  /* 0x000000071b1c7c20 */ /* 0x001fc80008400000 */
[----:B--2---:R-:W-:Y:S01]  /*0580*/  FFMA R9, R28, R29, R9 ;  /* 0x0000001d1c097223 */ /* 0x004fe20000000009 */
[----:B------:R-:W-:-:S05]  /*0590*/  IADD3 R29, PT, PT, R25, -0x2, RZ ;  /* 0xfffffffe191d7810 */ /* 0x000fca0007ffe0ff */
[----:B------:R-:W-:-:S05]  /*05a0*/  IMAD.WIDE.U32 R28, R29, 0x4, R14 ;  /* 0x000000041d1c7825 */ /* 0x000fca00078e000e */
[----:B------:R0:W2:Y:S02]  /*05b0*/  LDG.E R27, desc[UR4][R28.64] ;  /* 0x000000041c1b7981 */ /* 0x0000a4000c1e1900 */
[----:B0-----:R-:W-:-:S06]  /*05c0*/  IMAD.WIDE.U32 R28, R5, 0x4, R16 ;  /* 0x00000004051c7825 */ /* 0x001fcc00078e0010 */
[----:B------:R-:W3:Y:S01]  /*05d0*/  LDG.E R28, desc[UR4][R28.64] ;  /* 0x000000041c1c7981 */ /* 0x000ee2000c1e1900 */
[----:B--2---:R-:W-:-:S04]  /*05e0*/  FMUL R27, R27, UR7 ;  /* 0x000000071b1b7c20 */ /* 0x004fc80008400000 */
[----:B---3--:R-:W-:Y:S01]  /*05f0*/  FFMA R9, R27, R28, R9 ;  /* 0x0000001c1b097223 */ /* 0x008fe20000000009 */
[----:B------:R-:W-:-:S05]  /*0600*/  IADD3 R27, PT, PT, R25, -0x1, RZ ;  /* 0xffffffff191b7810 */ /* 0x000fca0007ffe0ff */
[----:B------:R-:W-:-:S05]  /*0610*/  IMAD.WIDE.U32 R18, R27, 0x4, R14 ;  /* 0x000000041b127825 */ /* 0x000fca00078e000e */
[----:B------:R0:W2:Y:S02]  /*0620*/  LDG.E R27, desc[UR4][R18.64] ;  /* 0x00000004121b7981 */ /* 0x0000a4000c1e1900 */
[----:B0-----:R-:W-:-:S06]  /*0630*/  IMAD.WIDE.U32 R18, R11, 0x4, R16 ;  /* 0x000000040b127825 */ /* 0x001fcc00078e0010 */
[----:B------:R-:W3:Y:S01]  /*0640*/  LDG.E R18, desc[UR4][R18.64] ;  /* 0x0000000412127981 */ /* 0x000ee2000c1e1900 */
[----:B------:R-:W-:-:S04]  /*0650*/  IMAD.WIDE.U32 R28, R25, 0x4, R14 ;  /* 0x00000004191c7825 */ /* 0x000fc800078e000e */
[----:B--2---:R-:W-:-:S04]  /*0660*/  FMUL R27, R27, UR7 ;  /* 0x000000071b1b7c20 */ /* 0x004fc80008400000 */
[----:B---3--:R-:W-:Y:S02]  /*0670*/  FFMA R9, R27, R18, R9 ;  /* 0x000000121b097223 */ /* 0x008fe40000000009 */
[----:B------:R0:W2:Y:S02]  /*0680*/  LDG.E R27, desc[UR4][R28.64] ;  /* 0x000000041c1b7981 */ /* 0x0000a4000c1e1900 */
[----:B0-----:R-:W-:-:S06]  /*0690*/  IMAD.WIDE.U32 R28, R13, 0x4, R16 ;  /* 0x000000040d1c7825 */ /* 0x001fcc00078e0010 */
[----:B------:R-:W3:Y:S01]  /*06a0*/  LDG.E R28, desc[UR4][R28.64] ;  /* 0x000000041c1c7981 */ /* 0x000ee2000c1e1900 */
[----:B--2---:R-:W-:-:S04]  /*06b0*/  FMUL R27, R27, UR7 ;  /* 0x000000071b1b7c20 */ /* 0x004fc80008400000 */
[----:B---3--:R-:W-:Y:S01]  /*06c0*/  FFMA R9, R27, R28, R9 ;  /* 0x0000001c1b097223 */ /* 0x008fe20000000009 */
[----:B------:R-:W-:-:S05]  /*06d0*/  IADD3 R27, PT, PT, R25, 0x1, RZ ;  /* 0x00000001191b7810 */ /* 0x000fca0007ffe0ff */
[----:B------:R-:W-:-:S05]  /*06e0*/  IMAD.WIDE.U32 R18, R27, 0x4, R14 ;  /* 0x000000041b127825 */ /* 0x000fca00078e000e */
        /* <DEDUP_REMOVED lines=13> */
[----:B------:R-:W-:Y:S01]  /*07c0*/  IMAD.WIDE.U32 R18, R27, 0x4, R14 ;  /* 0x000000041b127825 */ /* 0x000fe200078e000e */
[----:B------:R-:W-:-:S03]  /*07d0*/  IADD3 R27, PT, PT, R25, 0x4, RZ ;  /* 0x00000004191b7810 */ /* 0x000fc60007ffe0ff */
[----:B------:R-:W-:Y:S02]  /*07e0*/  IMAD.WIDE.U32 R28, R22, 0x4, R16 ;  /* 0x00000004161c7825 */ /* 0x000fe400078e0010 */
[----:B------:R-:W2:Y:S02]  /*07f0*/  LDG.E R18, desc[UR4][R18.64] ;  /* 0x0000000412127981 */ /* 0x000ea4000c1e1900 */
[----:B------:R-:W-:Y:S02]  /*0800*/  IMAD.WIDE.U32 R14, R27, 0x4, R14 ;  /* 0x000000041b0e7825 */ /* 0x000fe400078e000e */
[----:B------:R-:W3:Y:S02]  /*0810*/  LDG.E R28, desc[UR4][R28.64] ;  /* 0x000000041c1c7981 */ /* 0x000ee4000c1e1900 */
[----:B------:R-:W-:Y:S02]  /*0820*/  IMAD.WIDE.U32 R16, R23, 0x4, R16 ;  /* 0x0000000417107825 */ /* 0x000fe400078e0010 */
[----:B------:R-:W4:Y:S04]  /*0830*/  LDG.E R14, desc[UR4][R14.64] ;  /* 0x000000040e0e7981 */ /* 0x000f28000c1e1900 */
[----:B------:R-:W5:Y:S01]  /*0840*/  LDG.E R16, desc[UR4][R16.64] ;  /* 0x0000000410107981 */ /* 0x000f62000c1e1900 */
[----:B------:R-:W-:-:S04]  /*0850*/  IADD3 R26, PT, PT, R26, 0x8, RZ ;  /* 0x000000081a1a7810 */ /* 0x000fc80007ffe0ff */
[----:B------:R-:W-:Y:S02]  /*0860*/  ISETP.NE.AND P0, PT, R26, RZ, PT ;  /* 0x000000ff1a00720c */ /* 0x000fe40003f05270 */
[----:B------:R-:W-:Y:S02]  /*0870*/  IADD3 R25, PT, PT, R25, 0x8, RZ ;  /* 0x0000000819197810 */ /* 0x000fe40007ffe0ff */
[C---:B------:R-:W-:Y:S02]  /*0880*/  LEA R5, R7.reuse, R5, 0x3 ;  /* 0x0000000507057211 */ /* 0x040fe400078e18ff */
[C---:B------:R-:W-:Y:S02]  /*0890*/  LEA R11, R7.reuse, R11, 0x3 ;  /* 0x0000000b070b7211 */ /* 0x040fe400078e18ff */
[C---:B------:R-:W-:Y:S02]  /*08a0*/  LEA R13, R7.reuse, R13, 0x3 ;  /* 0x0000000d070d7211 */ /* 0x040fe400078e18ff */
[----:B------:R-:W-:-:S02]  /*08b0*/  LEA R20, R7, R20, 0x3 ;  /* 0x0000001407147211 */ /* 0x000fc400078e18ff */
[C---:B------:R-:W-:Y:S02]  /*08c0*/  LEA R21, R7.reuse, R21, 0x3 ;  /* 0x0000001507157211 */ /* 0x040fe400078e18ff */
[C---:B------:R-:W-:Y:S02]  /*08d0*/  LEA R22, R7.reuse, R22, 0x3 ;  /* 0x0000001607167211 */ /* 0x040fe400078e18ff */
[C---:B------:R-:W-:Y:S02]  /*08e0*/  LEA R23, R7.reuse, R23, 0x3 ;  /* 0x0000001707177211 */ /* 0x040fe400078e18ff */
[----:B------:R-:W-:Y:S01]  /*08f0*/  LEA R24, R7, R24, 0x3 ;  /* 0x0000001807187211 */ /* 0x000fe200078e18ff */
[----:B--2---:R-:W-:-:S04]  /*0900*/  FMUL R27, R18, UR7 ;  /* 0x00000007121b7c20 */ /* 0x004fc80008400000 */
[----:B---3--:R-:W-:Y:S01]  /*0910*/  FFMA R9, R27, R28, R9 ;  /* 0x0000001c1b097223 */ /* 0x008fe20000000009 */
[----:B----4-:R-:W-:-:S04]  /*0920*/  FMUL R18, R14, UR7 ;  /* 0x000000070e127c20 */ /* 0x010fc80008400000 */
[----:B-----5:R-:W-:Y:S01]  /*0930*/  FFMA R9, R18, R16, R9 ;  /* 0x0000001012097223 */ /* 0x020fe20000000009 */
[----:B------:R-:W-:Y:S06]  /*0940*/  @P0 BRA `(.L_x_2) ;  /* 0xfffffff800ec0947 */ /* 0x000fec000383ffff */
[----:B------:R-:W-:-:S07]  /*0950*/  LOP3.LUT R5, R3, 0x7f8, RZ, 0xc0, !PT ;  /* 0x000007f803057812 */ /* 0x000fce00078ec0ff */
.L_x_1:
[----:B------:R-:W-:-:S04]  /*0960*/  LOP3.LUT R7, R3, 0x7, RZ, 0xc0, !PT ;  /* 0x0000000703077812 */ /* 0x000fc800078ec0ff */
[----:B------:R-:W-:-:S13]  /*0970*/  ISETP.NE.AND P0, PT, R7, RZ, PT ;  /* 0x000000ff0700720c */ /* 0x000fda0003f05270 */
[----:B------:R-:W-:Y:S05]  /*0980*/  @!P0 BRA `(.L_x_3) ;  /* 0x0000000400788947 */ /* 0x000fea0003800000 */
[----:B------:R-:W0:Y:S01]  /*0990*/  S2R R14, SR_TID.Y ;  /* 0x00000000000e7919 */ /* 0x000e220000002200 */
[----:B------:R-:W-:-:S04]  /*09a0*/  IADD3 R7, PT, PT, R7, -0x1, RZ ;  /* 0xffffffff07077810 */ /* 0x000fc80007ffe0ff */
[----:B------:R-:W-:-:S13]  /*09b0*/  ISETP.GE.U32.AND P0, PT, R7, 0x3, PT ;  /* 0x000000030700780c */ /* 0x000fda0003f06070 */
[----:B------:R-:W-:Y:S05]  /*09c0*/  @!P0 BRA `(.L_x_4) ;  /* 0x0000000000a48947 */ /* 0x000fea0003800000 */
[----:B------:R-:W1:Y:S01]  /*09d0*/  LDCU UR7, c[0x0][0x398] ;  /* 0x00007300ff0777ac */ /* 0x000e620008000800 */
[----:B------:R-:W2:Y:S01]  /*09e0*/  LDC.64 R22, c[0x0][0x390] ;  /* 0x0000e400ff167b82 */ /* 0x000ea20000000a00 */
[C---:B------:R-:W-:Y:S01]  /*09f0*/  IMAD R18, R3.reuse, R6, RZ ;  /* 0x0000000603127224 */ /* 0x040fe200078e02ff */
[----:B------:R-:W3:Y:S04]  /*0a00*/  LDCU UR9, c[0x0][0x3a8] ;  /* 0x00007500ff0977ac */ /* 0x000ee80008000800 */
[----:B------:R-:W-:Y:S01]  /*0a10*/  IADD3 R7, PT, PT, R18, R5, RZ ;  /* 0x0000000512077210 */ /* 0x000fe20007ffe0ff */
[----:B0-----:R-:W-:Y:S01]  /*0a20*/  IMAD R18, R3, UR6, R14 ;  /* 0x0000000603127c24 */ /* 0x001fe2000f8e020e */
[----:B------:R-:W0:Y:S03]  /*0a30*/  LDC.64 R16, c[0x0][0x3a0] ;  /* 0x0000e800ff107b82 */ /* 0x000e260000000a00 */
[----:B-1----:R-:W-:Y:S01]  /*0a40*/  IMAD R11, R18, UR7, R7 ;  /* 0x00000007120b7c24 */ /* 0x002fe2000f8e0207 */
[----:B------:R-:W1:Y:S01]  /*0a50*/  LDCU UR7, c[0x0][0x38c] ;  /* 0x00007180ff0777ac */ /* 0x000e620008000800 */
[----:B---3--:R-:W-:-:S03]  /*0a60*/  IMAD R27, R7, UR9, R2 ;  /* 0x00000009071b7c24 */ /* 0x008fc6000f8e0202 */
[C---:B------:R-:W-:Y:S01]  /*0a70*/  IADD3 R29, PT, PT, R11.reuse, 0x1, RZ ;  /* 0x000000010b1d7810 */ /* 0x040fe20007ffe0ff */
[----:B--2---:R-:W-:Y:S01]  /*0a80*/  IMAD.WIDE.U32 R24, R11, 0x4, R22 ;  /* 0x000000040b187825 */ /* 0x004fe200078e0016 */
[----:B------:R-:W-:-:S03]  /*0a90*/  IADD3 R13, PT, PT, R27, UR9, RZ ;  /* 0x000000091b0d7c10 */ /* 0x000fc6000fffe0ff */
[----:B------:R-:W-:Y:S01]  /*0aa0*/  IMAD.WIDE.U32 R28, R29, 0x4, R22 ;  /* 0x000000041d1c7825 */ /* 0x000fe200078e0016 */
[----:B------:R-:W-:Y:S01]  /*0ab0*/  IADD3 R19, PT, PT, R11, 0x2, RZ ;  /* 0x000000020b137810 */ /* 0x000fe20007ffe0ff */
[----:B------:R2:W1:Y:S02]  /*0ac0*/  LDG.E R7, desc[UR4][R24.64] ;  /* 0x0000000418077981 */ /* 0x000464000c1e1900 */
[--C-:B0-----:R-:W-:Y:S01]  /*0ad0*/  IMAD.WIDE.U32 R26, R27, 0x4, R16.reuse ;  /* 0x000000041b1a7825 */ /* 0x101fe200078e0010 */
[----:B------:R-:W-:Y:S01]  /*0ae0*/  IADD3 R11, PT, PT, R11, 0x3, RZ ;  /* 0x000000030b0b7810 */ /* 0x000fe20007ffe0ff */
[----:B------:R-:W3:Y:S02]  /*0af0*/  LDG.E R28, desc[UR4][R28.64] ;  /* 0x000000041c1c7981 */ /* 0x000ee4000c1e1900 */
[C---:B------:R-:W-:Y:S01]  /*0b00*/  IMAD.WIDE.U32 R20, R13.reuse, 0x4, R16 ;  /* 0x000000040d147825 */ /* 0x040fe200078e0010 */
[----:B------:R-:W-:Y:S01]  /*0b10*/  IADD3 R13, PT, PT, R13, UR9, RZ ;  /* 0x000000090d0d7c10 */ /* 0x000fe2000fffe0ff */
[----:B------:R-:W4:Y:S02]  /*0b20*/  LDG.E R26, desc[UR4][R26.64] ;  /* 0x000000041a1a7981 */ /* 0x000f24000c1e1900 */
[----:B------:R-:W-:-:S02]  /*0b30*/  IMAD.WIDE.U32 R18, R19, 0x4, R22 ;  /* 0x0000000413127825 */ /* 0x000fc400078e0016 */
[----:B------:R-:W5:Y:S02]  /*0b40*/  LDG.E R20, desc[UR4][R20.64] ;  /* 0x0000000414147981 */ /* 0x000f64000c1e1900 */
[----:B------:R-:W-:Y:S01]  /*0b50*/  IMAD.WIDE.U32 R22, R11, 0x4, R22 ;  /* 0x000000040b167825 */ /* 0x000fe200078e0016 */
[C---:B------:R-:W-:Y:S01]  /*0b60*/  IADD3 R11, PT, PT, R13.reuse, UR9, RZ ;  /* 0x000000090d0b7c10 */ /* 0x040fe2000fffe0ff */
[----:B------:R-:W5:Y:S02]  /*0b70*/  LDG.E R18, desc[UR4][R18.64] ;  /* 0x0000000412127981 */ /* 0x000f64000c1e1900 */
[--C-:B--2---:R-:W-:Y:S02]  /*0b80*/  IMAD.WIDE.U32 R24, R13, 0x4, R16.reuse ;  /* 0x000000040d187825 */ /* 0x104fe400078e0010 */
[----:B------:R-:W2:Y:S02]  /*0b90*/  LDG.E R22, desc[UR4][R22.64] ;  /* 0x0000000416167981 */ /* 0x000ea4000c1e1900 */
[----:B------:R-:W-:-:S02]  /*0ba0*/  IMAD.WIDE.U32 R16, R11, 0x4, R16 ;  /* 0x000000040b107825 */ /* 0x000fc400078e0010 */
[----:B------:R-:W2:Y:S04]  /*0bb0*/  LDG.E R24, desc[UR4][R24.64] ;  /* 0x0000000418187981 */ /* 0x000ea8000c1e1900 */
[----:B------:R-:W2:Y:S01]  /*0bc0*/  LDG.E R16, desc[UR4][R16.64] ;  /* 0x0000000410107981 */ /* 0x000ea2000c1e1900 */
[----:B------:R-:W-:Y:S01]  /*0bd0*/  IADD3 R5, PT, PT, R5, 0x4, RZ ;  /* 0x0000000405057810 */ /* 0x000fe20007ffe0ff */
[----:B-1----:R-:W-:Y:S01]  /*0be0*/  FMUL R7, R7, UR7 ;  /* 0x0000000707077c20 */ /* 0x002fe20008400000 */
[----:B---3--:R-:W-:-:S03]  /*0bf0*/  FMUL R28, R28, UR7 ;  /* 0x000000071c1c7c20 */ /* 0x008fc60008400000 */
[----:B----4-:R-:W-:-:S04]  /*0c00*/  FFMA R7, R7, R26, R9 ;  /* 0x0000001a07077223 */ /* 0x010fc80000000009 */
[----:B-----5:R-:W-:Y:S01]  /*0c10*/  FFMA R7, R28, R20, R7 ;  /* 0x000000141c077223 */ /* 0x020fe20000000007 */
[----:B------:R-:W-:Y:S01]  /*0c20*/  FMUL R20, R18, UR7 ;  /* 0x0000000712147c20 */ /* 0x000fe20008400000 */
[----:B--2---:R-:W-:-:S03]  /*0c30*/  FMUL R18, R22, UR7 ;  /* 0x0000000716127c20 */ /* 0x004fc60008400000 */
[----:B------:R-:W-:-:S04]  /*0c40*/  FFMA R7, R20, R24, R7 ;  /* 0x0000001814077223 */ /* 0x000fc80000000007 */
[----:B------:R-:W-:-:S07]  /*0c50*/  FFMA R9, R18, R16, R7 ;  /* 0x0000001012097223 */ /* 0x000fce0000000007 */
.L_x_4:
[----:B------:R-:W-:-:S04]  /*0c60*/  LOP3.LUT R11, R3, 0x3, RZ, 0xc0, !PT ;  /* 0x00000003030b7812 */ /* 0x000fc800078ec0ff */
[----:B------:R-:W-:-:S13]  /*0c70*/  ISETP.NE.AND P0, PT, R11, RZ, PT ;  /* 0x000000ff0b00720c */ /* 0x000fda0003f05270 */
[----:B------:R-:W-:Y:S05]  /*0c80*/  @!P0 BRA `(.L_x_3) ;  /* 0x0000000000b88947 */ /* 0x000fea0003800000 */
[----:B------:R-:W-:Y:S02]  /*0c90*/  ISETP.NE.AND P0, PT, R11, 0x1, PT ;  /* 0x000000010b00780c */ /* 0x000fe40003f05270 */
[----:B------:R-:W-:-:S04]  /*0ca0*/  LOP3.LUT R7, R3, 0x1, RZ, 0xc0, !PT ;  /* 0x0000000103077812 */ /* 0x000fc800078ec0ff */
[----:B------:R-:W-:-:S07]  /*0cb0*/  ISETP.NE.U32.AND P1, PT, R7, 0x1, PT ;  /* 0x000000010700780c */ /* 0x000fce0003f25070 */
[----:B------:R-:W-:Y:S06]  /*0cc0*/  @!P0 BRA `(.L_x_5) ;  /* 0x0000000000648947 */ /* 0x000fec0003800000 */
[----:B------:R-:W1:Y:S01]  /*0cd0*/  LDC.64 R16, c[0x0][0x390] ;  /* 0x0000e400ff107b82 */ /* 0x000e620000000a00 */
[----:B------:R-:W2:Y:S01]  /*0ce0*/  LDCU UR7, c[0x0][0x398] ;  /* 0x00007300ff0777ac */ /* 0x000ea20008000800 */
[C---:B------:R-:W-:Y:S01]  /*0cf0*/  IMAD R20, R3.reuse, R6, RZ ;  /* 0x0000000603147224 */ /* 0x040fe200078e02ff */
[----:B------:R-:W3:Y:S04]  /*0d00*/  LDCU UR9, c[0x0][0x3a8] ;  /* 0x00007500ff0977ac */ /* 0x000ee80008000800 */
[----:B------:R-:W-:Y:S01]  /*0d10*/  IADD3 R7, PT, PT, R20, R5, RZ ;  /* 0x0000000514077210 */ /* 0x000fe20007ffe0ff */
[----:B------:R-:W4:Y:S01]  /*0d20*/  LDC.64 R18, c[0x0][0x3a0] ;  /* 0x0000e800ff127b82 */ /* 0x000f220000000a00 */
[----:B0-----:R-:W-:-:S04]  /*0d30*/  IMAD R20, R3, UR6, R14 ;  /* 0x0000000603147c24 */ /* 0x001fc8000f8e020e */
[----:B--2---:R-:W-:Y:S01]  /*0d40*/  IMAD R11, R20, UR7, R7 ;  /* 0x00000007140b7c24 */ /* 0x004fe2000f8e0207 */
[----:B------:R-:W0:Y:S01]  /*0d50*/  LDCU UR7, c[0x0][0x38c] ;  /* 0x00007180ff0777ac */ /* 0x000e220008000800 */
[----:B---3--:R-:W-:Y:S02]  /*0d60*/  IMAD R7, R7, UR9, R2 ;  /* 0x0000000907077c24 */ /* 0x008fe4000f8e0202 */
[C---:B-1----:R-:W-:Y:S01]  /*0d70*/  IMAD.WIDE.U32 R20, R11.reuse, 0x4, R16 ;  /* 0x000000040b147825 */ /* 0x042fe200078e0010 */
[----:B------:R-:W-:-:S03]  /*0d80*/  IADD3 R11, PT, PT, R11, 0x1, RZ ;  /* 0x000000010b0b7810 */ /* 0x000fc60007ffe0ff */
[C---:B----4-:R-:W-:Y:S01]  /*0d90*/  IMAD.WIDE.U32 R22, R7.reuse, 0x4, R18 ;  /* 0x0000000407167825 */ /* 0x050fe200078e0012 */
[----:B------:R-:W-:Y:S01]  /*0da0*/  IADD3 R7, PT, PT, R7, UR9, RZ ;  /* 0x0000000907077c10 */ /* 0x000fe2000fffe0ff */
[----:B------:R-:W0:Y:S02]  /*0db0*/  LDG.E R20, desc[UR4][R20.64] ;  /* 0x0000000414147981 */ /* 0x000e24000c1e1900 */
[----:B------:R-:W-:Y:S02]  /*0dc0*/  IMAD.WIDE.U32 R16, R11, 0x4, R16 ;  /* 0x000000040b107825 */ /* 0x000fe400078e0010 */
[----:B------:R-:W2:Y:S02]  /*0dd0*/  LDG.E R22, desc[UR4][R22.64] ;  /* 0x0000000416167981 */ /* 0x000ea4000c1e1900 */
[----:B------:R-:W-:Y:S02]  /*0de0*/  IMAD.WIDE.U32 R18, R7, 0x4, R18 ;  /* 0x0000000407127825 */ /* 0x000fe400078e0012 */
[----:B------:R-:W3:Y:S04]  /*0df0*/  LDG.E R16, desc[UR4][R16.64] ;  /* 0x0000000410107981 */ /* 0x000ee8000c1e1900 */
[----:B------:R-:W4:Y:S01]  /*0e00*/  LDG.E R18, desc[UR4][R18.64] ;  /* 0x0000000412127981 */ /* 0x000f22000c1e1900 */
[----:B------:R-:W-:Y:S01]  /*0e10*/  IADD3 R5, PT, PT, R5, 0x2, RZ ;  /* 0x0000000205057810 */ /* 0x000fe20007ffe0ff */
[----:B0-----:R-:W-:-:S04]  /*0e20*/  FMUL R24, R20, UR7 ;  /* 0x0000000714187c20 */ /* 0x001fc80008400000 */
[----:B--2---:R-:W-:Y:S01]  /*0e30*/  FFMA R9, R24, R22, R9 ;  /* 0x0000001618097223 */ /* 0x004fe20000000009 */
[----:B---3--:R-:W-:-:S04]  /*0e40*/  FMUL R24, R16, UR7 ;  /* 0x0000000710187c20 */ /* 0x008fc80008400000 */
[----:B----4-:R-:W-:-:S07]  /*0e50*/  FFMA R9, R24, R18, R9 ;  /* 0x0000001218097223 */ /* 0x010fce0000000009 */
.L_x_5:
[----:B------:R-:W-:Y:S05]  /*0e60*/  @P1 BRA `(.L_x_3) ;  /* 0x0000000000401947 */ /* 0x000fea0003800000 */
[----:B------:R-:W1:Y:S01]  /*0e70*/  LDC.64 R18, c[0x0][0x390] ;  /* 0x0000e400ff127b82 */ /* 0x000e620000000a00 */
[----:B------:R-:W2:Y:S01]  /*0e80*/  LDCU UR7, c[0x0][0x398] ;  /* 0x00007300ff0777ac */ /* 0x000ea20008000800 */
[C---:B------:R-:W-:Y:S02]  /*0e90*/  IMAD R20, R3.reuse, R6, RZ ;  /* 0x0000000603147224 */ /* 0x040fe400078e02ff */
[----:B0-----:R-:W-:Y:S01]  /*0ea0*/  IMAD R14, R3, UR6, R14 ;  /* 0x00000006030e7c24 */ /* 0x001fe2000f8e020e */
[----:B------:R-:W0:Y:S02]  /*0eb0*/  LDCU UR9, c[0x0][0x3a8] ;  /* 0x00007500ff0977ac */ /* 0x000e240008000800 */
[----:B------:R-:W-:Y:S01]  /*0ec0*/  IADD3 R5, PT, PT, R20, R5, RZ ;  /* 0x0000000514057210 */ /* 0x000fe20007ffe0ff */
[----:B------:R-:W3:Y:S04]  /*0ed0*/  LDC.64 R16, c[0x0][0x3a0] ;  /* 0x0000e800ff107b82 */ /* 0x000ee80000000a00 */
[----:B--2---:R-:W-:Y:S01]  /*0ee0*/  IMAD R7, R14, UR7, R5 ;  /* 0x000000070e077c24 */ /* 0x004fe2000f8e0205 */
[----:B------:R-:W2:Y:S01]  /*0ef0*/  LDCU UR7, c[0x0][0x38c] ;  /* 0x00007180ff0777ac */ /* 0x000ea20008000800 */
[----:B0-----:R-:W-:-:S02]  /*0f00*/  IMAD R5, R5, UR9, R2 ;  /* 0x0000000905057c24 */ /* 0x001fc4000f8e0202 */
[----:B-1----:R-:W-:-:S06]  /*0f10*/  IMAD.WIDE.U32 R18, R7, 0x4, R18 ;  /* 0x0000000407127825 */ /* 0x002fcc00078e0012 */
[----:B------:R-:W2:Y:S01]  /*0f20*/  LDG.E R18, desc[UR4][R18.64] ;  /* 0x0000000412127981 */ /* 0x000ea2000c1e1900 */
[----:B---3--:R-:W-:-:S06]  /*0f30*/  IMAD.WIDE.U32 R16, R5, 0x4, R16 ;  /* 0x0000000405107825 */ /* 0x008fcc00078e0010 */
[----:B------:R-:W3:Y:S01]  /*0f40*/  LDG.E R16, desc[UR4][R16.64] ;  /* 0x0000000410107981 */ /* 0x000ee2000c1e1900 */
[----:B--2---:R-:W-:-:S04]  /*0f50*/  FMUL R14, R18, UR7 ;  /* 0x00000007120e7c20 */ /* 0x004fc80008400000 */
[----:B---3--:R-:W-:-:S07]  /*0f60*/  FFMA R9, R14, R16, R9 ;  /* 0x000000100e097223 */ /* 0x008fce0000000009 */
.L_x_3:
[----:B------:R-:W-:-:S04]  /*0f70*/  IADD3 R6, PT, PT, R6, 0x1, RZ ;  /* 0x0000000106067810 */ /* 0x000fc80007ffe0ff */
[----:B------:R-:W-:-:S13]  /*0f80*/  ISETP.NE.AND P0, PT, R6, R4, PT ;  /* 0x000000040600720c */ /* 0x000fda0003f05270 */
[----:B------:R-:W-:Y:S05]  /*0f90*/  @P0 BRA `(.L_x_6) ;  /* 0xfffffff000ec0947 */ /* 0x000fea000383ffff */
.L_x_0:
[----:B------:R-:W1:Y:S01]  /*0fa0*/  S2R R0, SR_TID.Y ;  /* 0x0000000000007919 */ /* 0x000e620000002200 */
[----:B0-----:R-:W0:Y:S01]  /*0fb0*/  LDC.64 R4, c[0x0][0x3b0] ;  /* 0x0000ec00ff047b82 */ /* 0x001e220000000a00 */
[----:B------:R-:W2:Y:S01]  /*0fc0*/  LDCU UR7, c[0x0][0x3b8] ;  /* 0x00007700ff0777ac */ /* 0x000ea20008000800 */
[----:B-1----:R-:W-:-:S04]  /*0fd0*/  IMAD R3, R3, UR6, R0 ;  /* 0x0000000603037c24 */ /* 0x002fc8000f8e0200 */
[----:B--2---:R-:W-:-:S04]  /*0fe0*/  IMAD R3, R3, UR7, R2 ;  /* 0x0000000703037c24 */ /* 0x004fc8000f8e0202 */
[----:B0-----:R-:W-:-:S05]  /*0ff0*/  IMAD.WIDE.U32 R2, R3, 0x4, R4 ;  /* 0x0000000403027825 */ /* 0x001fca00078e0004 */
[----:B------:R-:W2:Y:S02]  /*1000*/  LDG.E R0, desc[UR4][R2.64] ;  /* 0x0000000402007981 */ /* 0x000ea4000c1e1900 */
[----:B--2---:R-:W-:-:S05]  /*1010*/  FADD R9, R0, R9 ;  /* 0x0000000900097221 */ /* 0x004fca0000000000 */
[----:B------:R-:W-:Y:S01]  /*1020*/  STG.E desc[UR4][R2.64], R9 ;  /* 0x0000000902007986 */ /* 0x000fe2000c101904 */
[----:B------:R-:W-:Y:S05]  /*1030*/  EXIT ;  /* 0x000000000000794d */ /* 0x000fea0003800000 */
.L_x_7:
[----:B------:R-:W-:-:S00]  /*1040*/  BRA `(.L_x_7) ;  /* 0xfffffffc00fc7947 */ /* 0x000fc0000383ffff */
[----:B------:R-:W-:-:S00]  /*1050*/  NOP ;  /* 0x0000000000007918 */ /* 0x000fc00000000000 */
        /* <DEDUP_REMOVED lines=10> */
.L_x_8:


//--------------------- .nv.shared.reserved.0     --------------------------
	.section	.nv.shared.reserved.0,"aw",@nobits
	.weak		__nv_reservedSMEM_offset_0_alias
	.size		__nv_reservedSMEM_offset_0_alias, 0, 64
	.other		__nv_reservedSMEM_offset_0_alias,@"STO_CUDA_RESERVED_SHARED STV_DEFAULT"
__nv_reservedSMEM_offset_0_alias:
	.zero		0
	.zero		64


//--------------------- .nv.constant0._Z10GemmKerneliiifPKfiS0_ifPfi --------------------------
	.section	.nv.constant0._Z10GemmKerneliiifPKfiS0_ifPfi,"a",@progbits
	.sectionflags	@""
	.align	4
.nv.constant0._Z10GemmKerneliiifPKfiS0_ifPfi:
	.zero		956


//--------------------- SYMBOLS --------------------------

	.type		.nv.reservedSmem.offset0,@object
	.size		.nv.reservedSmem.offset0,0x4
